	.headerflags	@"EF_CUDA_TEXMODE_UNIFIED EF_CUDA_64BIT_ADDRESS EF_CUDA_ACCELERATORS EF_CUDA_SM90 EF_CUDA_VIRTUAL_SM(EF_CUDA_SM90)"
	.elftype	@"ET_EXEC"


//--------------------- .nv.info                  --------------------------
	.section	.nv.info,"",@"SHT_CUDA_INFO"
	.align	4


	//----- nvinfo : EIATTR_REGCOUNT
	.align		4
        /*0000*/ 	.byte	0x04, 0x2f
        /*0002*/ 	.short	(.L_1 - .L_0)
	.align		4
.L_0:
        /*0004*/ 	.word	index@(triton_poi_fused_convolution_leaky_relu_leaky_relu_backward_4)
        /*0008*/ 	.word	0x0000000e


	//----- nvinfo : EIATTR_MIN_STACK_SIZE
	.align		4
.L_1:
        /*000c*/ 	.byte	0x04, 0x12
        /*000e*/ 	.short	(.L_3 - .L_2)
	.align		4
.L_2:
        /*0010*/ 	.word	index@(triton_poi_fused_convolution_leaky_relu_leaky_relu_backward_4)
        /*0014*/ 	.word	0x00000000


	//----- nvinfo : EIATTR_FRAME_SIZE
	.align		4
.L_3:
        /*0018*/ 	.byte	0x04, 0x11
        /*001a*/ 	.short	(.L_5 - .L_4)
	.align		4
.L_4:
        /*001c*/ 	.word	index@(triton_poi_fused_convolution_leaky_relu_leaky_relu_backward_4)
        /*0020*/ 	.word	0x00000000


	//----- nvinfo : EIATTR_MIN_STACK_SIZE
	.align		4
.L_5:
        /*0024*/ 	.byte	0x04, 0x12
        /*0026*/ 	.short	(.L_7 - .L_6)
	.align		4
.L_6:
        /*0028*/ 	.word	index@(triton_poi_fused_convolution_leaky_relu_leaky_relu_backward_4)
        /*002c*/ 	.word	0x00000000
.L_7:


//--------------------- .nv.info.triton_poi_fused_convolution_leaky_relu_leaky_relu_backward_4 --------------------------
	.section	.nv.info.triton_poi_fused_convolution_leaky_relu_leaky_relu_backward_4,"",@"SHT_CUDA_INFO"
	.sectionflags	@""
	.align	4


	//----- nvinfo : EIATTR_CUDA_API_VERSION
	.align		4
        /*0000*/ 	.byte	0x04, 0x37
        /*0002*/ 	.short	(.L_9 - .L_8)
.L_8:
        /*0004*/ 	.word	0x0000007c


	//----- nvinfo : EIATTR_KPARAM_INFO
	.align		4
.L_9:
        /*0008*/ 	.byte	0x04, 0x17
        /*000a*/ 	.short	(.L_11 - .L_10)
.L_10:
        /*000c*/ 	.word	0x00000000
        /*0010*/ 	.short	0x0003
        /*0012*/ 	.short	0x0018
        /*0014*/ 	.byte	0x00, 0xf0, 0x11, 0x00


	//----- nvinfo : EIATTR_KPARAM_INFO
	.align		4
.L_11:
        /*0018*/ 	.byte	0x04, 0x17
        /*001a*/ 	.short	(.L_13 - .L_12)
.L_12:
        /*001c*/ 	.word	0x00000000
        /*0020*/ 	.short	0x0002
        /*0022*/ 	.short	0x0010
        /*0024*/ 	.byte	0x00, 0xf4, 0x21, 0x00


	//----- nvinfo : EIATTR_KPARAM_INFO
	.align		4
.L_13:
        /*0028*/ 	.byte	0x04, 0x17
        /*002a*/ 	.short	(.L_15 - .L_14)
.L_14:
        /*002c*/ 	.word	0x00000000
        /*0030*/ 	.short	0x0001
        /*0032*/ 	.short	0x0008
        /*0034*/ 	.byte	0x00, 0xf4, 0x21, 0x00


	//----- nvinfo : EIATTR_KPARAM_INFO
	.align		4
.L_15:
        /*0038*/ 	.byte	0x04, 0x17
        /*003a*/ 	.short	(.L_17 - .L_16)
.L_16:
        /*003c*/ 	.word	0x00000000
        /*0040*/ 	.short	0x0000
        /*0042*/ 	.short	0x0000
        /*0044*/ 	.byte	0x00, 0xf4, 0x21, 0x00


	//----- nvinfo : EIATTR_SPARSE_MMA_MASK
	.align		4
.L_17:
        /*0048*/ 	.byte	0x03, 0x50
        /*004a*/ 	.short	0x0000


	//----- nvinfo : EIATTR_MAXREG_COUNT
	.align		4
        /*004c*/ 	.byte	0x03, 0x1b
        /*004e*/ 	.short	0x00ff


	//----- nvinfo : EIATTR_EXIT_INSTR_OFFSETS
	.align		4
        /*0050*/ 	.byte	0x04, 0x1c
        /*0052*/ 	.short	(.L_19 - .L_18)


	//   ....[0]....
.L_18:
        /*0054*/ 	.word	0x000001f0


	//   ....[1]....
        /*0058*/ 	.word	0x00000210


	//----- nvinfo : EIATTR_REQNTID
	.align		4
.L_19:
        /*005c*/ 	.byte	0x04, 0x10
        /*005e*/ 	.short	(.L_21 - .L_20)
.L_20:
        /*0060*/ 	.word	0x00000080
        /*0064*/ 	.word	0x00000001
        /*0068*/ 	.word	0x00000001


	//----- nvinfo : EIATTR_CBANK_PARAM_SIZE
	.align		4
.L_21:
        /*006c*/ 	.byte	0x03, 0x19
        /*006e*/ 	.short	0x001c


	//----- nvinfo : EIATTR_PARAM_CBANK
	.align		4
        /*0070*/ 	.byte	0x04, 0x0a
        /*0072*/ 	.short	(.L_23 - .L_22)
	.align		4
.L_22:
        /*0074*/ 	.word	index@(.nv.constant0.triton_poi_fused_convolution_leaky_relu_leaky_relu_backward_4)
        /*0078*/ 	.short	0x0210
        /*007a*/ 	.short	0x001c


	//----- nvinfo : EIATTR_SW_WAR
	.align		4
.L_23:
        /*007c*/ 	.byte	0x04, 0x36
        /*007e*/ 	.short	(.L_25 - .L_24)
.L_24:
        /*0080*/ 	.word	0x00000008
.L_25:


//--------------------- .nv.callgraph             --------------------------
	.section	.nv.callgraph,"",@"SHT_CUDA_CALLGRAPH"
	.align	4
	.sectionentsize	8
	.align		4
        /*0000*/ 	.word	0x00000000
	.align		4
        /*0004*/ 	.word	0xffffffff
	.align		4
        /*0008*/ 	.word	0x00000000
	.align		4
        /*000c*/ 	.word	0xfffffffe
	.align		4
        /*0010*/ 	.word	0x00000000
	.align		4
        /*0014*/ 	.word	0xfffffffd
	.align		4
        /*0018*/ 	.word	0x00000000
	.align		4
        /*001c*/ 	.word	0xfffffffc


//--------------------- .text.triton_poi_fused_convolution_leaky_relu_leaky_relu_backward_4 --------------------------
	.section	.text.triton_poi_fused_convolution_leaky_relu_leaky_relu_backward_4,"ax",@progbits
	.align	128
        .global         triton_poi_fused_convolution_leaky_relu_leaky_relu_backward_4
        .type           triton_poi_fused_convolution_leaky_relu_leaky_relu_backward_4,@function
        .size           triton_poi_fused_convolution_leaky_relu_leaky_relu_backward_4,(.L_x_1 - triton_poi_fused_convolution_leaky_relu_leaky_relu_backward_4)
        .other          triton_poi_fused_convolution_leaky_relu_leaky_relu_backward_4,@"STO_CUDA_ENTRY STV_DEFAULT"
triton_poi_fused_convolution_leaky_relu_leaky_relu_backward_4:
.text.triton_poi_fused_convolution_leaky_relu_leaky_relu_backward_4:
[----:B------:R-:W0:Y:S02]  /*0000*/  LDC R1, c[0x0][0x28] ;  /* 0x00000a00ff017b82 */ /* 0x000e240000000800 */
[----:B------:R-:W1:Y:S01]  /*0010*/  S2R R0, SR_TID.X ;  /* 0x0000000000007919 */ /* 0x000e620000002100 */
[----:B------:R-:W2:Y:S01]  /*0020*/  LDC.64 R4, c[0x0][0x218] ;  /* 0x00008600ff047b82 */ /* 0x000ea20000000a00 */
[----:B------:R-:W-:Y:S01]  /*0030*/  ULDC.64 UR4, c[0x0][0x208] ;  /* 0x0000820000047ab9 */ /* 0x000fe20000000a00 */
[----:B------:R-:W-:Y:S01]  /*0040*/  ULDC.64 UR6, c[0x0][0x220] ;  /* 0x0000880000067ab9 */ /* 0x000fe20000000a00 */
[----:B------:R-:W3:Y:S01]  /*0050*/  S2R R7, SR_CTAID.X ;  /* 0x0000000000077919 */ /* 0x000ee20000002500 */
[----:B-1----:R-:W-:Y:S02]  /*0060*/  LOP3.LUT R0, R0, 0x7f, RZ, 0xc0, !PT ;  /* 0x0000007f00007812 */ /* 0x002fe400078ec0ff */
[----:B---3--:R-:W-:-:S03]  /*0070*/  SHF.R.S32.HI R2, RZ, 0x18, R7 ;  /* 0x00000018ff027819 */ /* 0x008fc60000011407 */
[----:B------:R-:W-:Y:S01]  /*0080*/  IMAD R7, R7, 0x80, R0 ;  /* 0x0000008007077824 */ /* 0x000fe200078e0200 */
[----:B------:R-:W-:Y:S02]  /*0090*/  SGXT R0, R2, 0x1 ;  /* 0x000000010200781a */ /* 0x000fe40000000200 */
[----:B------:R-:W1:Y:S02]  /*00a0*/  LDC.64 R2, c[0x0][0x210] ;  /* 0x00008400ff027b82 */ /* 0x000e640000000a00 */
[----:B------:R-:W-:Y:S02]  /*00b0*/  ISETP.GE.AND P0, PT, R7, 0xc0, PT ;  /* 0x000000c00700780c */ /* 0x000fe40003f06270 */
[----:B------:R-:W-:-:S04]  /*00c0*/  LEA.HI R0, R0, R7, RZ, 0x4 ;  /* 0x0000000700007211 */ /* 0x000fc800078f20ff */
[----:B------:R-:W-:-:S05]  /*00d0*/  SHF.R.S32.HI R0, RZ, 0x4, R0 ;  /* 0x00000004ff007819 */ /* 0x000fca0000011400 */
[----:B------:R-:W-:-:S05]  /*00e0*/  IMAD.HI R6, R0, 0x55555556, RZ ;  /* 0x5555555600067827 */ /* 0x000fca00078e02ff */
[----:B------:R-:W-:-:S05]  /*00f0*/  LEA.HI R9, R6, R6, RZ, 0x1 ;  /* 0x0000000606097211 */ /* 0x000fca00078f08ff */
[----:B------:R-:W-:Y:S02]  /*0100*/  IMAD R9, R9, -0x3, R0 ;  /* 0xfffffffd09097824 */ /* 0x000fe400078e0200 */
[----:B------:R-:W-:Y:S02]  /*0110*/  IMAD.MOV.U32 R0, RZ, RZ, RZ ;  /* 0x000000ffff007224 */ /* 0x000fe400078e00ff */
[----:B--2---:R-:W-:-:S04]  /*0120*/  IMAD.WIDE R4, R9, 0x4, R4 ;  /* 0x0000000409047825 */ /* 0x004fc800078e0204 */
[----:B------:R-:W-:Y:S02]  /*0130*/  IMAD.MOV.U32 R9, RZ, RZ, RZ ;  /* 0x000000ffff097224 */ /* 0x000fe400078e00ff */
[----:B-1----:R-:W-:-:S04]  /*0140*/  IMAD.WIDE R2, R7, 0x4, R2 ;  /* 0x0000000407027825 */ /* 0x002fc800078e0202 */
[----:B------:R-:W2:Y:S04]  /*0150*/  @!P0 LDG.E.EL R9, desc[UR4][R4.64] ;  /* 0x0000000404098981 */ /* 0x000ea8000c2e1900 */
[----:B------:R-:W2:Y:S02]  /*0160*/  @!P0 LDG.E R0, desc[UR4][R2.64] ;  /* 0x0000000402008981 */ /* 0x000ea4000c1e1900 */
[----:B--2---:R-:W-:Y:S01]  /*0170*/  FSETP.GT.AND P1, PT, R0, -R9, PT ;  /* 0x800000090000720b */ /* 0x004fe20003f24000 */
[----:B------:R-:W-:-:S12]  /*0180*/  FADD R9, R9, R0 ;  /* 0x0000000009097221 */ /* 0x000fd80000000000 */
[----:B------:R-:W-:Y:S01]  /*0190*/  @!P1 FMUL R9, R9, 0.20000000298023223877 ;  /* 0x3e4ccccd09099820 */ /* 0x000fe20000400000 */
[----:B------:R-:W-:-:S04]  /*01a0*/  IADD3 R6, P1, R7, UR6, RZ ;  /* 0x0000000607067c10 */ /* 0x000fc8000ff3e0ff */
[----:B------:R-:W-:Y:S01]  /*01b0*/  FSETP.GT.AND P2, PT, R9, RZ, PT ;  /* 0x000000ff0900720b */ /* 0x000fe20003f44000 */
[----:B------:R1:W-:Y:S01]  /*01c0*/  @!P0 STG.E desc[UR4][R2.64], R9 ;  /* 0x0000000902008986 */ /* 0x0003e2000c101904 */
[----:B------:R-:W-:Y:S02]  /*01d0*/  LEA.HI.X.SX32 R7, R7, UR7, 0x1, P1 ;  /* 0x0000000707077c11 */ /* 0x000fe400088f0eff */
[----:B------:R-:W-:Y:S01]  /*01e0*/  SEL R11, RZ, 0x1, !P2 ;  /* 0x00000001ff0b7807 */ /* 0x000fe20005000000 */
[----:B------:R-:W-:Y:S08]  /*01f0*/  @P0 EXIT ;  /* 0x000000000000094d */ /* 0x000ff00003800000 */
[----:B------:R-:W-:Y:S01]  /*0200*/  STG.E.U8 desc[UR4][R6.64], R11 ;  /* 0x0000000b06007986 */ /* 0x000fe2000c101104 */
[----:B------:R-:W-:Y:S05]  /*0210*/  EXIT ;  /* 0x000000000000794d */ /* 0x000fea0003800000 */
.L_x_0:
[----:B------:R-:W-:-:S00]  /*0220*/  BRA `(.L_x_0) ;  /* 0xfffffffc00fc7947 */ /* 0x000fc0000383ffff */
[----:B------:R-:W-:-:S00]  /*0230*/  NOP ;  /* 0x0000000000007918 */ /* 0x000fc00000000000 */
        /* <DEDUP_REMOVED lines=12> */
.L_x_1:


//--------------------- .nv.constant0.triton_poi_fused_convolution_leaky_relu_leaky_relu_backward_4 --------------------------
	.section	.nv.constant0.triton_poi_fused_convolution_leaky_relu_leaky_relu_backward_4,"a",@progbits
	.sectionflags	@""
	.align	4
.nv.constant0.triton_poi_fused_convolution_leaky_relu_leaky_relu_backward_4:
	.zero		556
